	.headerflags	@"EF_CUDA_TEXMODE_UNIFIED EF_CUDA_64BIT_ADDRESS EF_CUDA_ACCELERATORS EF_CUDA_SM90 EF_CUDA_VIRTUAL_SM(EF_CUDA_SM90)"
	.elftype	@"ET_EXEC"


//--------------------- .nv.info                  --------------------------
	.section	.nv.info,"",@"SHT_CUDA_INFO"
	.align	4


	//----- nvinfo : EIATTR_REGCOUNT
	.align		4
        /*0000*/ 	.byte	0x04, 0x2f
        /*0002*/ 	.short	(.L_1 - .L_0)
	.align		4
.L_0:
        /*0004*/ 	.word	index@(triton_poi_fused_add_mean_0)
        /*0008*/ 	.word	0x00000022


	//----- nvinfo : EIATTR_MIN_STACK_SIZE
	.align		4
.L_1:
        /*000c*/ 	.byte	0x04, 0x12
        /*000e*/ 	.short	(.L_3 - .L_2)
	.align		4
.L_2:
        /*0010*/ 	.word	index@(triton_poi_fused_add_mean_0)
        /*0014*/ 	.word	0x00000000


	//----- nvinfo : EIATTR_FRAME_SIZE
	.align		4
.L_3:
        /*0018*/ 	.byte	0x04, 0x11
        /*001a*/ 	.short	(.L_5 - .L_4)
	.align		4
.L_4:
        /*001c*/ 	.word	index@(triton_poi_fused_add_mean_0)
        /*0020*/ 	.word	0x00000000


	//----- nvinfo : EIATTR_MIN_STACK_SIZE
	.align		4
.L_5:
        /*0024*/ 	.byte	0x04, 0x12
        /*0026*/ 	.short	(.L_7 - .L_6)
	.align		4
.L_6:
        /*0028*/ 	.word	index@(triton_poi_fused_add_mean_0)
        /*002c*/ 	.word	0x00000000
.L_7:


//--------------------- .nv.info.triton_poi_fused_add_mean_0 --------------------------
	.section	.nv.info.triton_poi_fused_add_mean_0,"",@"SHT_CUDA_INFO"
	.sectionflags	@""
	.align	4


	//----- nvinfo : EIATTR_CUDA_API_VERSION
	.align		4
        /*0000*/ 	.byte	0x04, 0x37
        /*0002*/ 	.short	(.L_9 - .L_8)
.L_8:
        /*0004*/ 	.word	0x0000007c


	//----- nvinfo : EIATTR_KPARAM_INFO
	.align		4
.L_9:
        /*0008*/ 	.byte	0x04, 0x17
        /*000a*/ 	.short	(.L_11 - .L_10)
.L_10:
        /*000c*/ 	.word	0x00000000
        /*0010*/ 	.short	0x0004
        /*0012*/ 	.short	0x0020
        /*0014*/ 	.byte	0x00, 0xf0, 0x11, 0x00


	//----- nvinfo : EIATTR_KPARAM_INFO
	.align		4
.L_11:
        /*0018*/ 	.byte	0x04, 0x17
        /*001a*/ 	.short	(.L_13 - .L_12)
.L_12:
        /*001c*/ 	.word	0x00000000
        /*0020*/ 	.short	0x0003
        /*0022*/ 	.short	0x0018
        /*0024*/ 	.byte	0x00, 0xf4, 0x21, 0x00


	//----- nvinfo : EIATTR_KPARAM_INFO
	.align		4
.L_13:
        /*0028*/ 	.byte	0x04, 0x17
        /*002a*/ 	.short	(.L_15 - .L_14)
.L_14:
        /*002c*/ 	.word	0x00000000
        /*0030*/ 	.short	0x0002
        /*0032*/ 	.short	0x0010
        /*0034*/ 	.byte	0x00, 0xf4, 0x21, 0x00


	//----- nvinfo : EIATTR_KPARAM_INFO
	.align		4
.L_15:
        /*0038*/ 	.byte	0x04, 0x17
        /*003a*/ 	.short	(.L_17 - .L_16)
.L_16:
        /*003c*/ 	.word	0x00000000
        /*0040*/ 	.short	0x0001
        /*0042*/ 	.short	0x0008
        /*0044*/ 	.byte	0x00, 0xf4, 0x21, 0x00


	//----- nvinfo : EIATTR_KPARAM_INFO
	.align		4
.L_17:
        /*0048*/ 	.byte	0x04, 0x17
        /*004a*/ 	.short	(.L_19 - .L_18)
.L_18:
        /*004c*/ 	.word	0x00000000
        /*0050*/ 	.short	0x0000
        /*0052*/ 	.short	0x0000
        /*0054*/ 	.byte	0x00, 0xf4, 0x21, 0x00


	//----- nvinfo : EIATTR_SPARSE_MMA_MASK
	.align		4
.L_19:
        /*0058*/ 	.byte	0x03, 0x50
        /*005a*/ 	.short	0x0000


	//----- nvinfo : EIATTR_MAXREG_COUNT
	.align		4
        /*005c*/ 	.byte	0x03, 0x1b
        /*005e*/ 	.short	0x00ff


	//----- nvinfo : EIATTR_EXIT_INSTR_OFFSETS
	.align		4
        /*0060*/ 	.byte	0x04, 0x1c
        /*0062*/ 	.short	(.L_21 - .L_20)


	//   ....[0]....
.L_20:
        /*0064*/ 	.word	0x00000450


	//   ....[1]....
        /*0068*/ 	.word	0x00000490


	//----- nvinfo : EIATTR_REQNTID
	.align		4
.L_21:
        /*006c*/ 	.byte	0x04, 0x10
        /*006e*/ 	.short	(.L_23 - .L_22)
.L_22:
        /*0070*/ 	.word	0x00000020
        /*0074*/ 	.word	0x00000001
        /*0078*/ 	.word	0x00000001


	//----- nvinfo : EIATTR_CBANK_PARAM_SIZE
	.align		4
.L_23:
        /*007c*/ 	.byte	0x03, 0x19
        /*007e*/ 	.short	0x0024


	//----- nvinfo : EIATTR_PARAM_CBANK
	.align		4
        /*0080*/ 	.byte	0x04, 0x0a
        /*0082*/ 	.short	(.L_25 - .L_24)
	.align		4
.L_24:
        /*0084*/ 	.word	index@(.nv.constant0.triton_poi_fused_add_mean_0)
        /*0088*/ 	.short	0x0210
        /*008a*/ 	.short	0x0024


	//----- nvinfo : EIATTR_SW_WAR
	.align		4
.L_25:
        /*008c*/ 	.byte	0x04, 0x36
        /*008e*/ 	.short	(.L_27 - .L_26)
.L_26:
        /*0090*/ 	.word	0x00000008
.L_27:


//--------------------- .nv.callgraph             --------------------------
	.section	.nv.callgraph,"",@"SHT_CUDA_CALLGRAPH"
	.align	4
	.sectionentsize	8
	.align		4
        /*0000*/ 	.word	0x00000000
	.align		4
        /*0004*/ 	.word	0xffffffff
	.align		4
        /*0008*/ 	.word	0x00000000
	.align		4
        /*000c*/ 	.word	0xfffffffe
	.align		4
        /*0010*/ 	.word	0x00000000
	.align		4
        /*0014*/ 	.word	0xfffffffd
	.align		4
        /*0018*/ 	.word	0x00000000
	.align		4
        /*001c*/ 	.word	0xfffffffc


//--------------------- .text.triton_poi_fused_add_mean_0 --------------------------
	.section	.text.triton_poi_fused_add_mean_0,"ax",@progbits
	.align	128
        .global         triton_poi_fused_add_mean_0
        .type           triton_poi_fused_add_mean_0,@function
        .size           triton_poi_fused_add_mean_0,(.L_x_1 - triton_poi_fused_add_mean_0)
        .other          triton_poi_fused_add_mean_0,@"STO_CUDA_ENTRY STV_DEFAULT"
triton_poi_fused_add_mean_0:
.text.triton_poi_fused_add_mean_0:
[----:B------:R-:W0:Y:S02]  /*0000*/  LDC R1, c[0x0][0x28] ;  /* 0x00000a00ff017b82 */ /* 0x000e240000000800 */
[----:B------:R-:W1:Y:S01]  /*0010*/  S2R R0, SR_TID.X ;  /* 0x0000000000007919 */ /* 0x000e620000002100 */
[----:B------:R-:W2:Y:S01]  /*0020*/  LDC.64 R4, c[0x0][0x210] ;  /* 0x00008400ff047b82 */ /* 0x000ea20000000a00 */
[----:B------:R-:W3:Y:S07]  /*0030*/  S2R R9, SR_CTAID.X ;  /* 0x0000000000097919 */ /* 0x000eee0000002500 */
[----:B------:R-:W4:Y:S08]  /*0040*/  LDC.64 R6, c[0x0][0x220] ;  /* 0x00008800ff067b82 */ /* 0x000f300000000a00 */
[----:B------:R-:W5:Y:S01]  /*0050*/  LDC.64 R2, c[0x0][0x218] ;  /* 0x00008600ff027b82 */ /* 0x000f620000000a00 */
[----:B------:R-:W-:Y:S01]  /*0060*/  ULDC.64 UR4, c[0x0][0x208] ;  /* 0x0000820000047ab9 */ /* 0x000fe20000000a00 */
[----:B-1----:R-:W-:-:S04]  /*0070*/  SHF.L.U32 R0, R0, 0x1, RZ ;  /* 0x0000000100007819 */ /* 0x002fc800000006ff */
[----:B------:R-:W-:-:S04]  /*0080*/  LOP3.LUT R0, R0, 0x3e, RZ, 0xc0, !PT ;  /* 0x0000003e00007812 */ /* 0x000fc800078ec0ff */
[----:B---3--:R-:W-:Y:S01]  /*0090*/  LEA R9, R9, R0, 0x6 ;  /* 0x0000000009097211 */ /* 0x008fe200078e30ff */
[----:B------:R-:W-:Y:S02]  /*00a0*/  HFMA2.MMA R0, -RZ, RZ, 0, 0 ;  /* 0x00000000ff007435 */ /* 0x000fe400000001ff */
[----:B------:R-:W-:Y:S01]  /*00b0*/  HFMA2.MMA R12, -RZ, RZ, 0, 0 ;  /* 0x00000000ff0c7435 */ /* 0x000fe200000001ff */
[----:B------:R-:W-:Y:S02]  /*00c0*/  ISETP.GE.AND P0, PT, R9, 0x40, PT ;  /* 0x000000400900780c */ /* 0x000fe40003f06270 */
[----:B------:R-:W-:Y:S02]  /*00d0*/  MOV R8, RZ ;  /* 0x000000ff00087202 */ /* 0x000fe40000000f00 */
[----:B------:R-:W-:Y:S02]  /*00e0*/  MOV R14, RZ ;  /* 0x000000ff000e7202 */ /* 0x000fe40000000f00 */
[----:B------:R-:W-:-:S02]  /*00f0*/  CS2R R18, SRZ ;  /* 0x0000000000127805 */ /* 0x000fc4000001ff00 */
[----:B------:R-:W-:Y:S01]  /*0100*/  SHF.L.U32 R11, R9, 0x2, RZ ;  /* 0x00000002090b7819 */ /* 0x000fe200000006ff */
[----:B------:R-:W-:Y:S01]  /*0110*/  HFMA2.MMA R24, -RZ, RZ, 0, 0 ;  /* 0x00000000ff187435 */ /* 0x000fe200000001ff */
[----:B------:R-:W-:Y:S01]  /*0120*/  CS2R R16, SRZ ;  /* 0x0000000000107805 */ /* 0x000fe2000001ff00 */
[----:B-----5:R-:W3:Y:S02]  /*0130*/  LDG.E R13, desc[UR4][R2.64] ;  /* 0x00000004020d7981 */ /* 0x020ee4000c1e1900 */
[C---:B--2---:R-:W-:Y:S02]  /*0140*/  IMAD.WIDE R4, R11.reuse, 0x4, R4 ;  /* 0x000000040b047825 */ /* 0x044fe400078e0204 */
[----:B------:R-:W2:Y:S02]  /*0150*/  LDG.E R15, desc[UR4][R2.64+0x4] ;  /* 0x00000404020f7981 */ /* 0x000ea4000c1e1900 */
[----:B----4-:R-:W-:Y:S01]  /*0160*/  IMAD.WIDE R6, R11, 0x4, R6 ;  /* 0x000000040b067825 */ /* 0x010fe200078e0206 */
[----:B------:R-:W-:Y:S01]  /*0170*/  CS2R R10, SRZ ;  /* 0x00000000000a7805 */ /* 0x000fe2000001ff00 */
[----:B------:R-:W3:Y:S01]  /*0180*/  @!P0 LDG.E.EL R0, desc[UR4][R4.64] ;  /* 0x0000000404008981 */ /* 0x000ee2000c2e1900 */
[----:B------:R-:W-:-:S02]  /*0190*/  CS2R R22, SRZ ;  /* 0x0000000000167805 */ /* 0x000fc4000001ff00 */
[----:B------:R-:W-:Y:S01]  /*01a0*/  MOV R21, RZ ;  /* 0x000000ff00157202 */ /* 0x000fe20000000f00 */
[----:B------:R-:W2:Y:S04]  /*01b0*/  @!P0 LDG.E.EL R12, desc[UR4][R4.64+0x4] ;  /* 0x00000404040c8981 */ /* 0x000ea8000c2e1900 */
[----:B------:R-:W4:Y:S04]  /*01c0*/  @!P0 LDG.E.EL R8, desc[UR4][R4.64+0x10] ;  /* 0x0000100404088981 */ /* 0x000f28000c2e1900 */
[----:B------:R-:W5:Y:S01]  /*01d0*/  @!P0 LDG.E.EL R14, desc[UR4][R4.64+0x14] ;  /* 0x00001404040e8981 */ /* 0x000f62000c2e1900 */
[----:B------:R-:W-:-:S03]  /*01e0*/  CS2R R26, SRZ ;  /* 0x00000000001a7805 */ /* 0x000fc6000001ff00 */
[----:B------:R-:W5:Y:S04]  /*01f0*/  LDG.E R20, desc[UR4][R2.64+0x8] ;  /* 0x0000080402147981 */ /* 0x000f68000c1e1900 */
[----:B------:R-:W5:Y:S04]  /*0200*/  @!P0 LDG.E.EL R10, desc[UR4][R6.64] ;  /* 0x00000004060a8981 */ /* 0x000f68000c2e1900 */
[----:B------:R-:W5:Y:S04]  /*0210*/  @!P0 LDG.E.EL R16, desc[UR4][R6.64+0x4] ;  /* 0x0000040406108981 */ /* 0x000f68000c2e1900 */
[----:B------:R-:W5:Y:S04]  /*0220*/  @!P0 LDG.E.EL R11, desc[UR4][R6.64+0x10] ;  /* 0x00001004060b8981 */ /* 0x000f68000c2e1900 */
[----:B------:R-:W5:Y:S04]  /*0230*/  @!P0 LDG.E.EL R17, desc[UR4][R6.64+0x14] ;  /* 0x0000140406118981 */ /* 0x000f68000c2e1900 */
[----:B------:R-:W5:Y:S04]  /*0240*/  @!P0 LDG.E.EL R18, desc[UR4][R4.64+0x8] ;  /* 0x0000080404128981 */ /* 0x000f68000c2e1900 */
[----:B------:R-:W5:Y:S04]  /*0250*/  @!P0 LDG.E.EL R19, desc[UR4][R4.64+0x18] ;  /* 0x0000180404138981 */ /* 0x000f68000c2e1900 */
[----:B------:R1:W5:Y:S04]  /*0260*/  LDG.E R25, desc[UR4][R2.64+0xc] ;  /* 0x00000c0402197981 */ /* 0x000368000c1e1900 */
[----:B------:R-:W5:Y:S04]  /*0270*/  @!P0 LDG.E.EL R21, desc[UR4][R6.64+0x8] ;  /* 0x0000080406158981 */ /* 0x000f68000c2e1900 */
[----:B------:R-:W5:Y:S01]  /*0280*/  @!P0 LDG.E.EL R23, desc[UR4][R4.64+0xc] ;  /* 0x00000c0404178981 */ /* 0x000f62000c2e1900 */
[----:B-1----:R-:W1:Y:S03]  /*0290*/  LDC.64 R2, c[0x0][0x228] ;  /* 0x00008a00ff027b82 */ /* 0x002e660000000a00 */
[----:B------:R-:W5:Y:S04]  /*02a0*/  @!P0 LDG.E.EL R22, desc[UR4][R6.64+0x18] ;  /* 0x0000180406168981 */ /* 0x000f68000c2e1900 */
[----:B------:R-:W5:Y:S04]  /*02b0*/  @!P0 LDG.E.EL R24, desc[UR4][R4.64+0x1c] ;  /* 0x00001c0404188981 */ /* 0x000f68000c2e1900 */
[----:B------:R-:W5:Y:S04]  /*02c0*/  @!P0 LDG.E.EL R26, desc[UR4][R6.64+0xc] ;  /* 0x00000c04061a8981 */ /* 0x000f68000c2e1900 */
[----:B------:R-:W5:Y:S01]  /*02d0*/  @!P0 LDG.E.EL R27, desc[UR4][R6.64+0x1c] ;  /* 0x00001c04061b8981 */ /* 0x000f62000c2e1900 */
[----:B-1----:R-:W-:-:S04]  /*02e0*/  IMAD.WIDE R2, R9, 0x4, R2 ;  /* 0x0000000409027825 */ /* 0x002fc800078e0202 */
[----:B---3--:R-:W-:Y:S01]  /*02f0*/  FADD R31, R13, R0 ;  /* 0x000000000d1f7221 */ /* 0x008fe20000000000 */
[----:B--2---:R-:W-:Y:S01]  /*0300*/  FADD R29, R15, R12 ;  /* 0x0000000c0f1d7221 */ /* 0x004fe20000000000 */
[----:B----4-:R-:W-:Y:S01]  /*0310*/  FADD R8, R13, R8 ;  /* 0x000000080d087221 */ /* 0x010fe20000000000 */
[----:B-----5:R-:W-:Y:S01]  /*0320*/  FADD R14, R15, R14 ;  /* 0x0000000e0f0e7221 */ /* 0x020fe20000000000 */
[----:B------:R-:W-:Y:S01]  /*0330*/  FADD R10, R31, R10 ;  /* 0x0000000a1f0a7221 */ /* 0x000fe20000000000 */
[----:B------:R-:W-:Y:S01]  /*0340*/  FADD R29, R29, R16 ;  /* 0x000000101d1d7221 */ /* 0x000fe20000000000 */
[----:B------:R-:W-:Y:S01]  /*0350*/  FADD R8, R8, R11 ;  /* 0x0000000b08087221 */ /* 0x000fe20000000000 */
[----:B------:R-:W-:Y:S01]  /*0360*/  FADD R17, R14, R17 ;  /* 0x000000110e117221 */ /* 0x000fe20000000000 */
[C---:B------:R-:W-:Y:S01]  /*0370*/  FADD R18, R20.reuse, R18 ;  /* 0x0000001214127221 */ /* 0x040fe20000000000 */
[----:B------:R-:W-:Y:S01]  /*0380*/  FADD R19, R20, R19 ;  /* 0x0000001314137221 */ /* 0x000fe20000000000 */
[----:B------:R-:W-:Y:S01]  /*0390*/  FADD R10, R10, R29 ;  /* 0x0000001d0a0a7221 */ /* 0x000fe20000000000 */
[----:B------:R-:W-:Y:S01]  /*03a0*/  FADD R8, R8, R17 ;  /* 0x0000001108087221 */ /* 0x000fe20000000000 */
[----:B------:R-:W-:Y:S01]  /*03b0*/  FADD R21, R18, R21 ;  /* 0x0000001512157221 */ /* 0x000fe20000000000 */
[----:B------:R-:W-:Y:S01]  /*03c0*/  FADD R23, R25, R23 ;  /* 0x0000001719177221 */ /* 0x000fe20000000000 */
[----:B------:R-:W-:Y:S01]  /*03d0*/  FADD R19, R19, R22 ;  /* 0x0000001613137221 */ /* 0x000fe20000000000 */
[----:B------:R-:W-:Y:S01]  /*03e0*/  FADD R24, R25, R24 ;  /* 0x0000001819187221 */ /* 0x000fe20000000000 */
[----:B------:R-:W-:-:S02]  /*03f0*/  FADD R10, R10, R21 ;  /* 0x000000150a0a7221 */ /* 0x000fc40000000000 */
[----:B------:R-:W-:Y:S01]  /*0400*/  FADD R19, R8, R19 ;  /* 0x0000001308137221 */ /* 0x000fe20000000000 */
[----:B------:R-:W-:Y:S01]  /*0410*/  FADD R23, R23, R26 ;  /* 0x0000001a17177221 */ /* 0x000fe20000000000 */
[----:B------:R-:W-:-:S03]  /*0420*/  FADD R24, R24, R27 ;  /* 0x0000001b18187221 */ /* 0x000fc60000000000 */
[----:B------:R-:W-:Y:S01]  /*0430*/  FADD R10, R23, R10 ;  /* 0x0000000a170a7221 */ /* 0x000fe20000000000 */
[----:B------:R-:W-:Y:S01]  /*0440*/  FADD R19, R24, R19 ;  /* 0x0000001318137221 */ /* 0x000fe20000000000 */
[----:B------:R-:W-:Y:S06]  /*0450*/  @P0 EXIT ;  /* 0x000000000000094d */ /* 0x000fec0003800000 */
[----:B------:R-:W-:Y:S01]  /*0460*/  FMUL R10, R10, 0.25 ;  /* 0x3e8000000a0a7820 */ /* 0x000fe20000400000 */
[----:B------:R-:W-:-:S05]  /*0470*/  FMUL R11, R19, 0.25 ;  /* 0x3e800000130b7820 */ /* 0x000fca0000400000 */
[----:B------:R-:W-:Y:S01]  /*0480*/  STG.E.64 desc[UR4][R2.64], R10 ;  /* 0x0000000a02007986 */ /* 0x000fe2000c101b04 */
[----:B------:R-:W-:Y:S05]  /*0490*/  EXIT ;  /* 0x000000000000794d */ /* 0x000fea0003800000 */
.L_x_0:
[----:B------:R-:W-:-:S00]  /*04a0*/  BRA `(.L_x_0) ;  /* 0xfffffffc00fc7947 */ /* 0x000fc0000383ffff */
[----:B------:R-:W-:-:S00]  /*04b0*/  NOP ;  /* 0x0000000000007918 */ /* 0x000fc00000000000 */
        /* <DEDUP_REMOVED lines=12> */
.L_x_1:


//--------------------- .nv.constant0.triton_poi_fused_add_mean_0 --------------------------
	.section	.nv.constant0.triton_poi_fused_add_mean_0,"a",@progbits
	.sectionflags	@""
	.align	4
.nv.constant0.triton_poi_fused_add_mean_0:
	.zero		564
